//
// Generated by NVIDIA NVVM Compiler
//
// Compiler Build ID: CL-36424714
// Cuda compilation tools, release 13.0, V13.0.88
// Based on NVVM 20.0.0
//

.version 9.0
.target sm_100
.address_size 64

	// .globl	_Z12idx_calc_tidPi
.extern .func  (.param .b32 func_retval0) vprintf
(
	.param .b64 vprintf_param_0,
	.param .b64 vprintf_param_1
)
;
.global .align 1 .b8 $str[27] = {116, 104, 114, 101, 97, 100, 120, 32, 45, 32, 120, 58, 32, 37, 100, 44, 32, 100, 97, 116, 97, 58, 32, 37, 100, 10};
.global .align 1 .b8 $str$1[54] = {98, 108, 111, 99, 107, 73, 100, 120, 32, 45, 32, 120, 58, 32, 37, 100, 44, 32, 116, 104, 114, 101, 97, 100, 120, 32, 45, 32, 120, 58, 32, 37, 100, 44, 32, 103, 105, 100, 58, 32, 37, 100, 44, 32, 100, 97, 116, 97, 58, 32, 37, 100, 10};
.global .align 1 .b8 $str$2[29] = {91, 68, 69, 86, 73, 67, 69, 93, 32, 103, 105, 100, 58, 32, 37, 100, 44, 32, 100, 97, 116, 97, 58, 32, 37, 100, 10, 13};
.global .align 1 .b8 $str$3[23] = {91, 68, 69, 86, 73, 67, 69, 93, 32, 103, 105, 100, 58, 32, 37, 100, 44, 32, 37, 100, 32, 10};

.visible .entry _Z12idx_calc_tidPi(
	.param .u64 .ptr .align 1 _Z12idx_calc_tidPi_param_0
)
{
	.local .align 8 .b8 	__local_depot0[8];
	.reg .b64 	%SP;
	.reg .b64 	%SPL;
	.reg .b32 	%r<5>;
	.reg .b64 	%rd<9>;

	mov.u64 	%SPL, __local_depot0;
	cvta.local.u64 	%SP, %SPL;
	ld.param.u64 	%rd1, [_Z12idx_calc_tidPi_param_0];
	cvta.to.global.u64 	%rd2, %rd1;
	add.u64 	%rd3, %SP, 0;
	add.u64 	%rd4, %SPL, 0;
	mov.u32 	%r1, %tid.x;
	mul.wide.u32 	%rd5, %r1, 4;
	add.s64 	%rd6, %rd2, %rd5;
	ld.global.u32 	%r2, [%rd6];
	st.local.v2.u32 	[%rd4], {%r1, %r2};
	mov.u64 	%rd7, $str;
	cvta.global.u64 	%rd8, %rd7;
	{ // callseq 0, 0
	.param .b64 param0;
	st.param.b64 	[param0], %rd8;
	.param .b64 param1;
	st.param.b64 	[param1], %rd3;
	.param .b32 retval0;
	call.uni (retval0), 
	vprintf, 
	(
	param0, 
	param1
	);
	ld.param.b32 	%r3, [retval0];
	} // callseq 0
	ret;

}
	// .globl	_Z12idx_calc_gidPi
.visible .entry _Z12idx_calc_gidPi(
	.param .u64 .ptr .align 1 _Z12idx_calc_gidPi_param_0
)
{
	.local .align 16 .b8 	__local_depot1[16];
	.reg .b64 	%SP;
	.reg .b64 	%SPL;
	.reg .b32 	%r<8>;
	.reg .b64 	%rd<9>;

	mov.u64 	%SPL, __local_depot1;
	cvta.local.u64 	%SP, %SPL;
	ld.param.u64 	%rd1, [_Z12idx_calc_gidPi_param_0];
	cvta.to.global.u64 	%rd2, %rd1;
	add.u64 	%rd3, %SP, 0;
	add.u64 	%rd4, %SPL, 0;
	mov.u32 	%r1, %tid.x;
	mov.u32 	%r2, %ctaid.x;
	mov.u32 	%r3, %ntid.x;
	mad.lo.s32 	%r4, %r2, %r3, %r1;
	mul.wide.s32 	%rd5, %r4, 4;
	add.s64 	%rd6, %rd2, %rd5;
	ld.global.u32 	%r5, [%rd6];
	st.local.v4.u32 	[%rd4], {%r2, %r1, %r4, %r5};
	mov.u64 	%rd7, $str$1;
	cvta.global.u64 	%rd8, %rd7;
	{ // callseq 1, 0
	.param .b64 param0;
	st.param.b64 	[param0], %rd8;
	.param .b64 param1;
	st.param.b64 	[param1], %rd3;
	.param .b32 retval0;
	call.uni (retval0), 
	vprintf, 
	(
	param0, 
	param1
	);
	ld.param.b32 	%r6, [retval0];
	} // callseq 1
	ret;

}
	// .globl	_Z14idx_calc_gid2DPi
.visible .entry _Z14idx_calc_gid2DPi(
	.param .u64 .ptr .align 1 _Z14idx_calc_gid2DPi_param_0
)
{
	.local .align 16 .b8 	__local_depot2[16];
	.reg .b64 	%SP;
	.reg .b64 	%SPL;
	.reg .b32 	%r<11>;
	.reg .b64 	%rd<9>;

	mov.u64 	%SPL, __local_depot2;
	cvta.local.u64 	%SP, %SPL;
	ld.param.u64 	%rd1, [_Z14idx_calc_gid2DPi_param_0];
	cvta.to.global.u64 	%rd2, %rd1;
	add.u64 	%rd3, %SP, 0;
	add.u64 	%rd4, %SPL, 0;
	mov.u32 	%r1, %tid.x;
	mov.u32 	%r2, %nctaid.x;
	mov.u32 	%r3, %ntid.x;
	mov.u32 	%r4, %ctaid.y;
	mov.u32 	%r5, %ctaid.x;
	mad.lo.s32 	%r6, %r4, %r2, %r5;
	mad.lo.s32 	%r7, %r6, %r3, %r1;
	mul.wide.s32 	%rd5, %r7, 4;
	add.s64 	%rd6, %rd2, %rd5;
	ld.global.u32 	%r8, [%rd6];
	st.local.v4.u32 	[%rd4], {%r5, %r1, %r7, %r8};
	mov.u64 	%rd7, $str$1;
	cvta.global.u64 	%rd8, %rd7;
	{ // callseq 2, 0
	.param .b64 param0;
	st.param.b64 	[param0], %rd8;
	.param .b64 param1;
	st.param.b64 	[param1], %rd3;
	.param .b32 retval0;
	call.uni (retval0), 
	vprintf, 
	(
	param0, 
	param1
	);
	ld.param.b32 	%r9, [retval0];
	} // callseq 2
	ret;

}
	// .globl	_Z15idx_calc_gid2D2Pi
.visible .entry _Z15idx_calc_gid2D2Pi(
	.param .u64 .ptr .align 1 _Z15idx_calc_gid2D2Pi_param_0
)
{
	.local .align 16 .b8 	__local_depot3[16];
	.reg .b64 	%SP;
	.reg .b64 	%SPL;
	.reg .b32 	%r<13>;
	.reg .b64 	%rd<9>;

	mov.u64 	%SPL, __local_depot3;
	cvta.local.u64 	%SP, %SPL;
	ld.param.u64 	%rd1, [_Z15idx_calc_gid2D2Pi_param_0];
	cvta.to.global.u64 	%rd2, %rd1;
	add.u64 	%rd3, %SP, 0;
	add.u64 	%rd4, %SPL, 0;
	mov.u32 	%r1, %tid.x;
	mov.u32 	%r2, %ntid.x;
	mov.u32 	%r3, %ntid.y;
	mul.lo.s32 	%r4, %r2, %r3;
	mov.u32 	%r5, %nctaid.x;
	mov.u32 	%r6, %ctaid.y;
	mov.u32 	%r7, %ctaid.x;
	mad.lo.s32 	%r8, %r6, %r5, %r7;
	mad.lo.s32 	%r9, %r4, %r8, %r1;
	mul.wide.s32 	%rd5, %r9, 4;
	add.s64 	%rd6, %rd2, %rd5;
	ld.global.u32 	%r10, [%rd6];
	st.local.v4.u32 	[%rd4], {%r7, %r1, %r9, %r10};
	mov.u64 	%rd7, $str$1;
	cvta.global.u64 	%rd8, %rd7;
	{ // callseq 3, 0
	.param .b64 param0;
	st.param.b64 	[param0], %rd8;
	.param .b64 param1;
	st.param.b64 	[param1], %rd3;
	.param .b32 retval0;
	call.uni (retval0), 
	vprintf, 
	(
	param0, 
	param1
	);
	ld.param.b32 	%r11, [retval0];
	} // callseq 3
	ret;

}
	// .globl	_Z14idx_calc_gid3DPi
.visible .entry _Z14idx_calc_gid3DPi(
	.param .u64 .ptr .align 1 _Z14idx_calc_gid3DPi_param_0
)
{
	.local .align 8 .b8 	__local_depot4[8];
	.reg .b64 	%SP;
	.reg .b64 	%SPL;
	.reg .b32 	%r<20>;
	.reg .b64 	%rd<9>;

	mov.u64 	%SPL, __local_depot4;
	cvta.local.u64 	%SP, %SPL;
	ld.param.u64 	%rd1, [_Z14idx_calc_gid3DPi_param_0];
	cvta.to.global.u64 	%rd2, %rd1;
	add.u64 	%rd3, %SP, 0;
	add.u64 	%rd4, %SPL, 0;
	mov.u32 	%r1, %ntid.x;
	mov.u32 	%r2, %ntid.y;
	mov.u32 	%r3, %ntid.z;
	mov.u32 	%r4, %tid.x;
	mov.u32 	%r5, %tid.y;
	mov.u32 	%r6, %tid.z;
	mov.u32 	%r7, %ctaid.x;
	mov.u32 	%r8, %ctaid.y;
	mov.u32 	%r9, %nctaid.x;
	mov.u32 	%r10, %ctaid.z;
	mov.u32 	%r11, %nctaid.y;
	mad.lo.s32 	%r12, %r11, %r10, %r8;
	mad.lo.s32 	%r13, %r12, %r9, %r7;
	mad.lo.s32 	%r14, %r13, %r2, %r6;
	mad.lo.s32 	%r15, %r14, %r3, %r5;
	mad.lo.s32 	%r16, %r15, %r1, %r4;
	mul.wide.s32 	%rd5, %r16, 4;
	add.s64 	%rd6, %rd2, %rd5;
	ld.global.u32 	%r17, [%rd6];
	st.local.v2.u32 	[%rd4], {%r16, %r17};
	mov.u64 	%rd7, $str$2;
	cvta.global.u64 	%rd8, %rd7;
	{ // callseq 4, 0
	.param .b64 param0;
	st.param.b64 	[param0], %rd8;
	.param .b64 param1;
	st.param.b64 	[param1], %rd3;
	.param .b32 retval0;
	call.uni (retval0), 
	vprintf, 
	(
	param0, 
	param1
	);
	ld.param.b32 	%r18, [retval0];
	} // callseq 4
	ret;

}
	// .globl	_Z13sum_array_gpuPiS_S_i
.visible .entry _Z13sum_array_gpuPiS_S_i(
	.param .u64 .ptr .align 1 _Z13sum_array_gpuPiS_S_i_param_0,
	.param .u64 .ptr .align 1 _Z13sum_array_gpuPiS_S_i_param_1,
	.param .u64 .ptr .align 1 _Z13sum_array_gpuPiS_S_i_param_2,
	.param .u32 _Z13sum_array_gpuPiS_S_i_param_3
)
{
	.local .align 8 .b8 	__local_depot5[8];
	.reg .b64 	%SP;
	.reg .b64 	%SPL;
	.reg .pred 	%p<2>;
	.reg .b32 	%r<23>;
	.reg .b64 	%rd<15>;

	mov.u64 	%SPL, __local_depot5;
	cvta.local.u64 	%SP, %SPL;
	ld.param.u64 	%rd1, [_Z13sum_array_gpuPiS_S_i_param_0];
	ld.param.u64 	%rd2, [_Z13sum_array_gpuPiS_S_i_param_1];
	ld.param.u64 	%rd3, [_Z13sum_array_gpuPiS_S_i_param_2];
	ld.param.u32 	%r2, [_Z13sum_array_gpuPiS_S_i_param_3];
	mov.u32 	%r3, %ntid.x;
	mov.u32 	%r4, %ntid.y;
	mov.u32 	%r5, %ntid.z;
	mov.u32 	%r6, %tid.x;
	mov.u32 	%r7, %tid.y;
	mov.u32 	%r8, %tid.z;
	mov.u32 	%r9, %ctaid.x;
	mov.u32 	%r10, %ctaid.y;
	mov.u32 	%r11, %nctaid.x;
	mov.u32 	%r12, %ctaid.z;
	mov.u32 	%r13, %nctaid.y;
	mad.lo.s32 	%r14, %r13, %r12, %r10;
	mad.lo.s32 	%r15, %r14, %r11, %r9;
	mad.lo.s32 	%r16, %r15, %r5, %r8;
	mad.lo.s32 	%r17, %r16, %r4, %r7;
	mad.lo.s32 	%r1, %r17, %r3, %r6;
	setp.ge.s32 	%p1, %r1, %r2;
	@%p1 bra 	$L__BB5_2;
	add.u64 	%rd4, %SP, 0;
	add.u64 	%rd5, %SPL, 0;
	cvta.to.global.u64 	%rd6, %rd1;
	cvta.to.global.u64 	%rd7, %rd2;
	cvta.to.global.u64 	%rd8, %rd3;
	mul.wide.s32 	%rd9, %r1, 4;
	add.s64 	%rd10, %rd6, %rd9;
	ld.global.u32 	%r18, [%rd10];
	add.s64 	%rd11, %rd7, %rd9;
	ld.global.u32 	%r19, [%rd11];
	add.s32 	%r20, %r19, %r18;
	add.s64 	%rd12, %rd8, %rd9;
	st.global.u32 	[%rd12], %r20;
	st.local.v2.u32 	[%rd5], {%r1, %r20};
	mov.u64 	%rd13, $str$3;
	cvta.global.u64 	%rd14, %rd13;
	{ // callseq 5, 0
	.param .b64 param0;
	st.param.b64 	[param0], %rd14;
	.param .b64 param1;
	st.param.b64 	[param1], %rd4;
	.param .b32 retval0;
	call.uni (retval0), 
	vprintf, 
	(
	param0, 
	param1
	);
	ld.param.b32 	%r21, [retval0];
	} // callseq 5
$L__BB5_2:
	ret;

}


// ===== COMPILED SASS (sm_100) =====

	.target	sm_100

	.elftype	@"ET_EXEC"


//--------------------- .note.nv.tkinfo           --------------------------
	.section	.note.nv.tkinfo,"",@"SHT_NOTE"
	.sectionflags	@"SHF_NOTE_NV_TKINFO"
	.tkinfo
        /*0018*/ 	.word	0x00000002
        /*0030*/ 	.string	""
        /*0030*/ 	.string	"ptxas"
        /*0030*/ 	.string	"Cuda compilation tools, release 13.0, V13.0.88"
        /*0030*/ 	.string	"Build cuda_13.0.r13.0/compiler.36424714_0"
        /*0030*/ 	.string	"-arch sm_100 -m 64 "



//--------------------- .note.nv.cuinfo           --------------------------
	.section	.note.nv.cuinfo,"",@"SHT_NOTE"
	.sectionflags	@"SHF_NOTE_NV_CUINFO"
        /*0018*/ 	.short	0x0002
        /*001a*/ 	.short	0x0064
        /*001c*/ 	.short	0x0082
	.zero		2


//--------------------- .nv.info                  --------------------------
	.section	.nv.info,"",@"SHT_CUDA_INFO"
	.align	4


	//----- nvinfo : EIATTR_REGCOUNT
	.align		4
        /*0000*/ 	.byte	0x04, 0x2f
        /*0002*/ 	.short	(.L_5 - .L_4)
	.align		4
.L_4:
        /*0004*/ 	.word	index@(_Z12idx_calc_tidPi)
        /*0008*/ 	.word	0x00000018


	//----- nvinfo : EIATTR_FRAME_SIZE
	.align		4
.L_5:
        /*000c*/ 	.byte	0x04, 0x11
        /*000e*/ 	.short	(.L_7 - .L_6)
	.align		4
.L_6:
        /*0010*/ 	.word	index@(_Z12idx_calc_tidPi)
        /*0014*/ 	.word	0x00000008


	//----- nvinfo : EIATTR_REGCOUNT
	.align		4
.L_7:
        /*0018*/ 	.byte	0x04, 0x2f
        /*001a*/ 	.short	(.L_9 - .L_8)
	.align		4
.L_8:
        /*001c*/ 	.word	index@(_Z12idx_calc_gidPi)
        /*0020*/ 	.word	0x00000018


	//----- nvinfo : EIATTR_FRAME_SIZE
	.align		4
.L_9:
        /*0024*/ 	.byte	0x04, 0x11
        /*0026*/ 	.short	(.L_11 - .L_10)
	.align		4
.L_10:
        /*0028*/ 	.word	index@(_Z12idx_calc_gidPi)
        /*002c*/ 	.word	0x00000010


	//----- nvinfo : EIATTR_REGCOUNT
	.align		4
.L_11:
        /*0030*/ 	.byte	0x04, 0x2f
        /*0032*/ 	.short	(.L_13 - .L_12)
	.align		4
.L_12:
        /*0034*/ 	.word	index@(_Z14idx_calc_gid2DPi)
        /*0038*/ 	.word	0x00000018


	//----- nvinfo : EIATTR_FRAME_SIZE
	.align		4
.L_13:
        /*003c*/ 	.byte	0x04, 0x11
        /*003e*/ 	.short	(.L_15 - .L_14)
	.align		4
.L_14:
        /*0040*/ 	.word	index@(_Z14idx_calc_gid2DPi)
        /*0044*/ 	.word	0x00000010


	//----- nvinfo : EIATTR_REGCOUNT
	.align		4
.L_15:
        /*0048*/ 	.byte	0x04, 0x2f
        /*004a*/ 	.short	(.L_17 - .L_16)
	.align		4
.L_16:
        /*004c*/ 	.word	index@(_Z15idx_calc_gid2D2Pi)
        /*0050*/ 	.word	0x00000018


	//----- nvinfo : EIATTR_FRAME_SIZE
	.align		4
.L_17:
        /*0054*/ 	.byte	0x04, 0x11
        /*0056*/ 	.short	(.L_19 - .L_18)
	.align		4
.L_18:
        /*0058*/ 	.word	index@(_Z15idx_calc_gid2D2Pi)
        /*005c*/ 	.word	0x00000010


	//----- nvinfo : EIATTR_REGCOUNT
	.align		4
.L_19:
        /*0060*/ 	.byte	0x04, 0x2f
        /*0062*/ 	.short	(.L_21 - .L_20)
	.align		4
.L_20:
        /*0064*/ 	.word	index@(_Z14idx_calc_gid3DPi)
        /*0068*/ 	.word	0x00000018


	//----- nvinfo : EIATTR_FRAME_SIZE
	.align		4
.L_21:
        /*006c*/ 	.byte	0x04, 0x11
        /*006e*/ 	.short	(.L_23 - .L_22)
	.align		4
.L_22:
        /*0070*/ 	.word	index@(_Z14idx_calc_gid3DPi)
        /*0074*/ 	.word	0x00000008


	//----- nvinfo : EIATTR_REGCOUNT
	.align		4
.L_23:
        /*0078*/ 	.byte	0x04, 0x2f
        /*007a*/ 	.short	(.L_25 - .L_24)
	.align		4
.L_24:
        /*007c*/ 	.word	index@(_Z13sum_array_gpuPiS_S_i)
        /*0080*/ 	.word	0x00000018


	//----- nvinfo : EIATTR_FRAME_SIZE
	.align		4
.L_25:
        /*0084*/ 	.byte	0x04, 0x11
        /*0086*/ 	.short	(.L_27 - .L_26)
	.align		4
.L_26:
        /*0088*/ 	.word	index@(_Z13sum_array_gpuPiS_S_i)
        /*008c*/ 	.word	0x00000008


	//----- nvinfo : EIATTR_MIN_STACK_SIZE
	.align		4
.L_27:
        /*0090*/ 	.byte	0x04, 0x12
        /*0092*/ 	.short	(.L_29 - .L_28)
	.align		4
.L_28:
        /*0094*/ 	.word	index@(_Z13sum_array_gpuPiS_S_i)
        /*0098*/ 	.word	0x00000008


	//----- nvinfo : EIATTR_MIN_STACK_SIZE
	.align		4
.L_29:
        /*009c*/ 	.byte	0x04, 0x12
        /*009e*/ 	.short	(.L_31 - .L_30)
	.align		4
.L_30:
        /*00a0*/ 	.word	index@(_Z14idx_calc_gid3DPi)
        /*00a4*/ 	.word	0x00000008


	//----- nvinfo : EIATTR_MIN_STACK_SIZE
	.align		4
.L_31:
        /*00a8*/ 	.byte	0x04, 0x12
        /*00aa*/ 	.short	(.L_33 - .L_32)
	.align		4
.L_32:
        /*00ac*/ 	.word	index@(_Z15idx_calc_gid2D2Pi)
        /*00b0*/ 	.word	0x00000010


	//----- nvinfo : EIATTR_MIN_STACK_SIZE
	.align		4
.L_33:
        /*00b4*/ 	.byte	0x04, 0x12
        /*00b6*/ 	.short	(.L_35 - .L_34)
	.align		4
.L_34:
        /*00b8*/ 	.word	index@(_Z14idx_calc_gid2DPi)
        /*00bc*/ 	.word	0x00000010


	//----- nvinfo : EIATTR_MIN_STACK_SIZE
	.align		4
.L_35:
        /*00c0*/ 	.byte	0x04, 0x12
        /*00c2*/ 	.short	(.L_37 - .L_36)
	.align		4
.L_36:
        /*00c4*/ 	.word	index@(_Z12idx_calc_gidPi)
        /*00c8*/ 	.word	0x00000010


	//----- nvinfo : EIATTR_MIN_STACK_SIZE
	.align		4
.L_37:
        /*00cc*/ 	.byte	0x04, 0x12
        /*00ce*/ 	.short	(.L_39 - .L_38)
	.align		4
.L_38:
        /*00d0*/ 	.word	index@(_Z12idx_calc_tidPi)
        /*00d4*/ 	.word	0x00000008
.L_39:


//--------------------- .nv.compat                --------------------------
	.section	.nv.compat,"",@"SHT_CUDA_COMPAT_INFO"
	.align	4
        /*0000*/ 	.byte	0x02, 0x09, 0x00, 0x00, 0x02, 0x02, 0x01, 0x00, 0x02, 0x05, 0x05, 0x00, 0x03, 0x07, 0x01, 0x01
        /*0010*/ 	.byte	0x02, 0x03, 0x00, 0x00, 0x02, 0x06, 0x01, 0x00, 0x04, 0x0b, 0x08, 0x00, 0x09, 0x00, 0x00, 0x00
        /*0020*/ 	.byte	0x00, 0x00, 0x00, 0x00


//--------------------- .nv.info._Z13sum_array_gpuPiS_S_i --------------------------
	.section	.nv.info._Z13sum_array_gpuPiS_S_i,"",@"SHT_CUDA_INFO"
	.sectionflags	@""
	.align	4


	//----- nvinfo : EIATTR_CUDA_API_VERSION
	.align		4
        /*0000*/ 	.byte	0x04, 0x37
        /*0002*/ 	.short	(.L_41 - .L_40)
.L_40:
        /*0004*/ 	.word	0x00000082


	//----- nvinfo : EIATTR_KPARAM_INFO
	.align		4
.L_41:
        /*0008*/ 	.byte	0x04, 0x17
        /*000a*/ 	.short	(.L_43 - .L_42)
.L_42:
        /*000c*/ 	.word	0x00000000
        /*0010*/ 	.short	0x0003
        /*0012*/ 	.short	0x0018
        /*0014*/ 	.byte	0x00, 0xf0, 0x11, 0x00


	//----- nvinfo : EIATTR_KPARAM_INFO
	.align		4
.L_43:
        /*0018*/ 	.byte	0x04, 0x17
        /*001a*/ 	.short	(.L_45 - .L_44)
.L_44:
        /*001c*/ 	.word	0x00000000
        /*0020*/ 	.short	0x0002
        /*0022*/ 	.short	0x0010
        /*0024*/ 	.byte	0x00, 0xf5, 0x21, 0x00


	//----- nvinfo : EIATTR_KPARAM_INFO
	.align		4
.L_45:
        /*0028*/ 	.byte	0x04, 0x17
        /*002a*/ 	.short	(.L_47 - .L_46)
.L_46:
        /*002c*/ 	.word	0x00000000
        /*0030*/ 	.short	0x0001
        /*0032*/ 	.short	0x0008
        /*0034*/ 	.byte	0x00, 0xf5, 0x21, 0x00


	//----- nvinfo : EIATTR_KPARAM_INFO
	.align		4
.L_47:
        /*0038*/ 	.byte	0x04, 0x17
        /*003a*/ 	.short	(.L_49 - .L_48)
.L_48:
        /*003c*/ 	.word	0x00000000
        /*0040*/ 	.short	0x0000
        /*0042*/ 	.short	0x0000
        /*0044*/ 	.byte	0x00, 0xf5, 0x21, 0x00


	//----- nvinfo : EIATTR_SPARSE_MMA_MASK
	.align		4
.L_49:
        /*0048*/ 	.byte	0x03, 0x50
        /*004a*/ 	.short	0x0000


	//----- nvinfo : EIATTR_MAXREG_COUNT
	.align		4
        /*004c*/ 	.byte	0x03, 0x1b
        /*004e*/ 	.short	0x00ff


	//----- nvinfo : EIATTR_EXTERNS
	.align		4
        /*0050*/ 	.byte	0x04, 0x0f
        /*0052*/ 	.short	(.L_51 - .L_50)


	//   ....[0]....
	.align		4
.L_50:
        /*0054*/ 	.word	index@(vprintf)


	//----- nvinfo : EIATTR_MERCURY_ISA_VERSION
	.align		4
.L_51:
        /*0058*/ 	.byte	0x03, 0x5f
        /*005a*/ 	.short	0x0101


	//----- nvinfo : EIATTR_VRC_CTA_INIT_COUNT
	.align		4
        /*005c*/ 	.byte	0x02, 0x4a
	.zero		1
	.zero		1


	//----- nvinfo : EIATTR_SYSCALL_OFFSETS
	.align		4
        /*0060*/ 	.byte	0x04, 0x46
        /*0062*/ 	.short	(.L_53 - .L_52)


	//   ....[0]....
.L_52:
        /*0064*/ 	.word	0x000002b0


	//----- nvinfo : EIATTR_EXIT_INSTR_OFFSETS
	.align		4
.L_53:
        /*0068*/ 	.byte	0x04, 0x1c
        /*006a*/ 	.short	(.L_55 - .L_54)


	//   ....[0]....
.L_54:
        /*006c*/ 	.word	0x00000180


	//   ....[1]....
        /*0070*/ 	.word	0x000002c0


	//----- nvinfo : EIATTR_CRS_STACK_SIZE
	.align		4
.L_55:
        /*0074*/ 	.byte	0x04, 0x1e
        /*0076*/ 	.short	(.L_57 - .L_56)
.L_56:
        /*0078*/ 	.word	0x00000000


	//----- nvinfo : EIATTR_CBANK_PARAM_SIZE
	.align		4
.L_57:
        /*007c*/ 	.byte	0x03, 0x19
        /*007e*/ 	.short	0x001c


	//----- nvinfo : EIATTR_PARAM_CBANK
	.align		4
        /*0080*/ 	.byte	0x04, 0x0a
        /*0082*/ 	.short	(.L_59 - .L_58)
	.align		4
.L_58:
        /*0084*/ 	.word	index@(.nv.constant0._Z13sum_array_gpuPiS_S_i)
        /*0088*/ 	.short	0x0380
        /*008a*/ 	.short	0x001c


	//----- nvinfo : EIATTR_SW_WAR
	.align		4
.L_59:
        /*008c*/ 	.byte	0x04, 0x36
        /*008e*/ 	.short	(.L_61 - .L_60)
.L_60:
        /*0090*/ 	.word	0x00000008
.L_61:


//--------------------- .nv.info._Z14idx_calc_gid3DPi --------------------------
	.section	.nv.info._Z14idx_calc_gid3DPi,"",@"SHT_CUDA_INFO"
	.sectionflags	@""
	.align	4


	//----- nvinfo : EIATTR_CUDA_API_VERSION
	.align		4
        /*0000*/ 	.byte	0x04, 0x37
        /*0002*/ 	.short	(.L_63 - .L_62)
.L_62:
        /*0004*/ 	.word	0x00000082


	//----- nvinfo : EIATTR_KPARAM_INFO
	.align		4
.L_63:
        /*0008*/ 	.byte	0x04, 0x17
        /*000a*/ 	.short	(.L_65 - .L_64)
.L_64:
        /*000c*/ 	.word	0x00000000
        /*0010*/ 	.short	0x0000
        /*0012*/ 	.short	0x0000
        /*0014*/ 	.byte	0x00, 0xf5, 0x21, 0x00


	//----- nvinfo : EIATTR_SPARSE_MMA_MASK
	.align		4
.L_65:
        /*0018*/ 	.byte	0x03, 0x50
        /*001a*/ 	.short	0x0000


	//----- nvinfo : EIATTR_MAXREG_COUNT
	.align		4
        /*001c*/ 	.byte	0x03, 0x1b
        /*001e*/ 	.short	0x00ff


	//----- nvinfo : EIATTR_EXTERNS
	.align		4
        /*0020*/ 	.byte	0x04, 0x0f
        /*0022*/ 	.short	(.L_67 - .L_66)


	//   ....[0]....
	.align		4
.L_66:
        /*0024*/ 	.word	index@(vprintf)


	//----- nvinfo : EIATTR_MERCURY_ISA_VERSION
	.align		4
.L_67:
        /*0028*/ 	.byte	0x03, 0x5f
        /*002a*/ 	.short	0x0101


	//----- nvinfo : EIATTR_VRC_CTA_INIT_COUNT
	.align		4
        /*002c*/ 	.byte	0x02, 0x4a
	.zero		1
	.zero		1


	//----- nvinfo : EIATTR_SYSCALL_OFFSETS
	.align		4
        /*0030*/ 	.byte	0x04, 0x46
        /*0032*/ 	.short	(.L_69 - .L_68)


	//   ....[0]....
.L_68:
        /*0034*/ 	.word	0x00000210


	//----- nvinfo : EIATTR_EXIT_INSTR_OFFSETS
	.align		4
.L_69:
        /*0038*/ 	.byte	0x04, 0x1c
        /*003a*/ 	.short	(.L_71 - .L_70)


	//   ....[0]....
.L_70:
        /*003c*/ 	.word	0x00000220


	//----- nvinfo : EIATTR_CBANK_PARAM_SIZE
	.align		4
.L_71:
        /*0040*/ 	.byte	0x03, 0x19
        /*0042*/ 	.short	0x0008


	//----- nvinfo : EIATTR_PARAM_CBANK
	.align		4
        /*0044*/ 	.byte	0x04, 0x0a
        /*0046*/ 	.short	(.L_73 - .L_72)
	.align		4
.L_72:
        /*0048*/ 	.word	index@(.nv.constant0._Z14idx_calc_gid3DPi)
        /*004c*/ 	.short	0x0380
        /*004e*/ 	.short	0x0008


	//----- nvinfo : EIATTR_SW_WAR
	.align		4
.L_73:
        /*0050*/ 	.byte	0x04, 0x36
        /*0052*/ 	.short	(.L_75 - .L_74)
.L_74:
        /*0054*/ 	.word	0x00000008
.L_75:


//--------------------- .nv.info._Z15idx_calc_gid2D2Pi --------------------------
	.section	.nv.info._Z15idx_calc_gid2D2Pi,"",@"SHT_CUDA_INFO"
	.sectionflags	@""
	.align	4


	//----- nvinfo : EIATTR_CUDA_API_VERSION
	.align		4
        /*0000*/ 	.byte	0x04, 0x37
        /*0002*/ 	.short	(.L_77 - .L_76)
.L_76:
        /*0004*/ 	.word	0x00000082


	//----- nvinfo : EIATTR_KPARAM_INFO
	.align		4
.L_77:
        /*0008*/ 	.byte	0x04, 0x17
        /*000a*/ 	.short	(.L_79 - .L_78)
.L_78:
        /*000c*/ 	.word	0x00000000
        /*0010*/ 	.short	0x0000
        /*0012*/ 	.short	0x0000
        /*0014*/ 	.byte	0x00, 0xf5, 0x21, 0x00


	//----- nvinfo : EIATTR_SPARSE_MMA_MASK
	.align		4
.L_79:
        /*0018*/ 	.byte	0x03, 0x50
        /*001a*/ 	.short	0x0000


	//----- nvinfo : EIATTR_MAXREG_COUNT
	.align		4
        /*001c*/ 	.byte	0x03, 0x1b
        /*001e*/ 	.short	0x00ff


	//----- nvinfo : EIATTR_EXTERNS
	.align		4
        /*0020*/ 	.byte	0x04, 0x0f
        /*0022*/ 	.short	(.L_81 - .L_80)


	//   ....[0]....
	.align		4
.L_80:
        /*0024*/ 	.word	index@(vprintf)


	//----- nvinfo : EIATTR_MERCURY_ISA_VERSION
	.align		4
.L_81:
        /*0028*/ 	.byte	0x03, 0x5f
        /*002a*/ 	.short	0x0101


	//----- nvinfo : EIATTR_VRC_CTA_INIT_COUNT
	.align		4
        /*002c*/ 	.byte	0x02, 0x4a
	.zero		1
	.zero		1


	//----- nvinfo : EIATTR_SYSCALL_OFFSETS
	.align		4
        /*0030*/ 	.byte	0x04, 0x46
        /*0032*/ 	.short	(.L_83 - .L_82)


	//   ....[0]....
.L_82:
        /*0034*/ 	.word	0x000001a0


	//----- nvinfo : EIATTR_EXIT_INSTR_OFFSETS
	.align		4
.L_83:
        /*0038*/ 	.byte	0x04, 0x1c
        /*003a*/ 	.short	(.L_85 - .L_84)


	//   ....[0]....
.L_84:
        /*003c*/ 	.word	0x000001b0


	//----- nvinfo : EIATTR_CBANK_PARAM_SIZE
	.align		4
.L_85:
        /*0040*/ 	.byte	0x03, 0x19
        /*0042*/ 	.short	0x0008


	//----- nvinfo : EIATTR_PARAM_CBANK
	.align		4
        /*0044*/ 	.byte	0x04, 0x0a
        /*0046*/ 	.short	(.L_87 - .L_86)
	.align		4
.L_86:
        /*0048*/ 	.word	index@(.nv.constant0._Z15idx_calc_gid2D2Pi)
        /*004c*/ 	.short	0x0380
        /*004e*/ 	.short	0x0008


	//----- nvinfo : EIATTR_SW_WAR
	.align		4
.L_87:
        /*0050*/ 	.byte	0x04, 0x36
        /*0052*/ 	.short	(.L_89 - .L_88)
.L_88:
        /*0054*/ 	.word	0x00000008
.L_89:


//--------------------- .nv.info._Z14idx_calc_gid2DPi --------------------------
	.section	.nv.info._Z14idx_calc_gid2DPi,"",@"SHT_CUDA_INFO"
	.sectionflags	@""
	.align	4


	//----- nvinfo : EIATTR_CUDA_API_VERSION
	.align		4
        /*0000*/ 	.byte	0x04, 0x37
        /*0002*/ 	.short	(.L_91 - .L_90)
.L_90:
        /*0004*/ 	.word	0x00000082


	//----- nvinfo : EIATTR_KPARAM_INFO
	.align		4
.L_91:
        /*0008*/ 	.byte	0x04, 0x17
        /*000a*/ 	.short	(.L_93 - .L_92)
.L_92:
        /*000c*/ 	.word	0x00000000
        /*0010*/ 	.short	0x0000
        /*0012*/ 	.short	0x0000
        /*0014*/ 	.byte	0x00, 0xf5, 0x21, 0x00


	//----- nvinfo : EIATTR_SPARSE_MMA_MASK
	.align		4
.L_93:
        /*0018*/ 	.byte	0x03, 0x50
        /*001a*/ 	.short	0x0000


	//----- nvinfo : EIATTR_MAXREG_COUNT
	.align		4
        /*001c*/ 	.byte	0x03, 0x1b
        /*001e*/ 	.short	0x00ff


	//----- nvinfo : EIATTR_EXTERNS
	.align		4
        /*0020*/ 	.byte	0x04, 0x0f
        /*0022*/ 	.short	(.L_95 - .L_94)


	//   ....[0]....
	.align		4
.L_94:
        /*0024*/ 	.word	index@(vprintf)


	//----- nvinfo : EIATTR_MERCURY_ISA_VERSION
	.align		4
.L_95:
        /*0028*/ 	.byte	0x03, 0x5f
        /*002a*/ 	.short	0x0101


	//----- nvinfo : EIATTR_VRC_CTA_INIT_COUNT
	.align		4
        /*002c*/ 	.byte	0x02, 0x4a
	.zero		1
	.zero		1


	//----- nvinfo : EIATTR_SYSCALL_OFFSETS
	.align		4
        /*0030*/ 	.byte	0x04, 0x46
        /*0032*/ 	.short	(.L_97 - .L_96)


	//   ....[0]....
.L_96:
        /*0034*/ 	.word	0x00000180


	//----- nvinfo : EIATTR_EXIT_INSTR_OFFSETS
	.align		4
.L_97:
        /*0038*/ 	.byte	0x04, 0x1c
        /*003a*/ 	.short	(.L_99 - .L_98)


	//   ....[0]....
.L_98:
        /*003c*/ 	.word	0x00000190


	//----- nvinfo : EIATTR_CBANK_PARAM_SIZE
	.align		4
.L_99:
        /*0040*/ 	.byte	0x03, 0x19
        /*0042*/ 	.short	0x0008


	//----- nvinfo : EIATTR_PARAM_CBANK
	.align		4
        /*0044*/ 	.byte	0x04, 0x0a
        /*0046*/ 	.short	(.L_101 - .L_100)
	.align		4
.L_100:
        /*0048*/ 	.word	index@(.nv.constant0._Z14idx_calc_gid2DPi)
        /*004c*/ 	.short	0x0380
        /*004e*/ 	.short	0x0008


	//----- nvinfo : EIATTR_SW_WAR
	.align		4
.L_101:
        /*0050*/ 	.byte	0x04, 0x36
        /*0052*/ 	.short	(.L_103 - .L_102)
.L_102:
        /*0054*/ 	.word	0x00000008
.L_103:


//--------------------- .nv.info._Z12idx_calc_gidPi --------------------------
	.section	.nv.info._Z12idx_calc_gidPi,"",@"SHT_CUDA_INFO"
	.sectionflags	@""
	.align	4


	//----- nvinfo : EIATTR_CUDA_API_VERSION
	.align		4
        /*0000*/ 	.byte	0x04, 0x37
        /*0002*/ 	.short	(.L_105 - .L_104)
.L_104:
        /*0004*/ 	.word	0x00000082


	//----- nvinfo : EIATTR_KPARAM_INFO
	.align		4
.L_105:
        /*0008*/ 	.byte	0x04, 0x17
        /*000a*/ 	.short	(.L_107 - .L_106)
.L_106:
        /*000c*/ 	.word	0x00000000
        /*0010*/ 	.short	0x0000
        /*0012*/ 	.short	0x0000
        /*0014*/ 	.byte	0x00, 0xf5, 0x21, 0x00


	//----- nvinfo : EIATTR_SPARSE_MMA_MASK
	.align		4
.L_107:
        /*0018*/ 	.byte	0x03, 0x50
        /*001a*/ 	.short	0x0000


	//----- nvinfo : EIATTR_MAXREG_COUNT
	.align		4
        /*001c*/ 	.byte	0x03, 0x1b
        /*001e*/ 	.short	0x00ff


	//----- nvinfo : EIATTR_EXTERNS
	.align		4
        /*0020*/ 	.byte	0x04, 0x0f
        /*0022*/ 	.short	(.L_109 - .L_108)


	//   ....[0]....
	.align		4
.L_108:
        /*0024*/ 	.word	index@(vprintf)


	//----- nvinfo : EIATTR_MERCURY_ISA_VERSION
	.align		4
.L_109:
        /*0028*/ 	.byte	0x03, 0x5f
        /*002a*/ 	.short	0x0101


	//----- nvinfo : EIATTR_VRC_CTA_INIT_COUNT
	.align		4
        /*002c*/ 	.byte	0x02, 0x4a
	.zero		1
	.zero		1


	//----- nvinfo : EIATTR_SYSCALL_OFFSETS
	.align		4
        /*0030*/ 	.byte	0x04, 0x46
        /*0032*/ 	.short	(.L_111 - .L_110)


	//   ....[0]....
.L_110:
        /*0034*/ 	.word	0x00000150


	//----- nvinfo : EIATTR_EXIT_INSTR_OFFSETS
	.align		4
.L_111:
        /*0038*/ 	.byte	0x04, 0x1c
        /*003a*/ 	.short	(.L_113 - .L_112)


	//   ....[0]....
.L_112:
        /*003c*/ 	.word	0x00000160


	//----- nvinfo : EIATTR_CBANK_PARAM_SIZE
	.align		4
.L_113:
        /*0040*/ 	.byte	0x03, 0x19
        /*0042*/ 	.short	0x0008


	//----- nvinfo : EIATTR_PARAM_CBANK
	.align		4
        /*0044*/ 	.byte	0x04, 0x0a
        /*0046*/ 	.short	(.L_115 - .L_114)
	.align		4
.L_114:
        /*0048*/ 	.word	index@(.nv.constant0._Z12idx_calc_gidPi)
        /*004c*/ 	.short	0x0380
        /*004e*/ 	.short	0x0008


	//----- nvinfo : EIATTR_SW_WAR
	.align		4
.L_115:
        /*0050*/ 	.byte	0x04, 0x36
        /*0052*/ 	.short	(.L_117 - .L_116)
.L_116:
        /*0054*/ 	.word	0x00000008
.L_117:


//--------------------- .nv.info._Z12idx_calc_tidPi --------------------------
	.section	.nv.info._Z12idx_calc_tidPi,"",@"SHT_CUDA_INFO"
	.sectionflags	@""
	.align	4


	//----- nvinfo : EIATTR_CUDA_API_VERSION
	.align		4
        /*0000*/ 	.byte	0x04, 0x37
        /*0002*/ 	.short	(.L_119 - .L_118)
.L_118:
        /*0004*/ 	.word	0x00000082


	//----- nvinfo : EIATTR_KPARAM_INFO
	.align		4
.L_119:
        /*0008*/ 	.byte	0x04, 0x17
        /*000a*/ 	.short	(.L_121 - .L_120)
.L_120:
        /*000c*/ 	.word	0x00000000
        /*0010*/ 	.short	0x0000
        /*0012*/ 	.short	0x0000
        /*0014*/ 	.byte	0x00, 0xf5, 0x21, 0x00


	//----- nvinfo : EIATTR_SPARSE_MMA_MASK
	.align		4
.L_121:
        /*0018*/ 	.byte	0x03, 0x50
        /*001a*/ 	.short	0x0000


	//----- nvinfo : EIATTR_MAXREG_COUNT
	.align		4
        /*001c*/ 	.byte	0x03, 0x1b
        /*001e*/ 	.short	0x00ff


	//----- nvinfo : EIATTR_EXTERNS
	.align		4
        /*0020*/ 	.byte	0x04, 0x0f
        /*0022*/ 	.short	(.L_123 - .L_122)


	//   ....[0]....
	.align		4
.L_122:
        /*0024*/ 	.word	index@(vprintf)


	//----- nvinfo : EIATTR_MERCURY_ISA_VERSION
	.align		4
.L_123:
        /*0028*/ 	.byte	0x03, 0x5f
        /*002a*/ 	.short	0x0101


	//----- nvinfo : EIATTR_VRC_CTA_INIT_COUNT
	.align		4
        /*002c*/ 	.byte	0x02, 0x4a
	.zero		1
	.zero		1


	//----- nvinfo : EIATTR_SYSCALL_OFFSETS
	.align		4
        /*0030*/ 	.byte	0x04, 0x46
        /*0032*/ 	.short	(.L_125 - .L_124)


	//   ....[0]....
.L_124:
        /*0034*/ 	.word	0x00000120


	//----- nvinfo : EIATTR_EXIT_INSTR_OFFSETS
	.align		4
.L_125:
        /*0038*/ 	.byte	0x04, 0x1c
        /*003a*/ 	.short	(.L_127 - .L_126)


	//   ....[0]....
.L_126:
        /*003c*/ 	.word	0x00000130


	//----- nvinfo : EIATTR_CBANK_PARAM_SIZE
	.align		4
.L_127:
        /*0040*/ 	.byte	0x03, 0x19
        /*0042*/ 	.short	0x0008


	//----- nvinfo : EIATTR_PARAM_CBANK
	.align		4
        /*0044*/ 	.byte	0x04, 0x0a
        /*0046*/ 	.short	(.L_129 - .L_128)
	.align		4
.L_128:
        /*0048*/ 	.word	index@(.nv.constant0._Z12idx_calc_tidPi)
        /*004c*/ 	.short	0x0380
        /*004e*/ 	.short	0x0008


	//----- nvinfo : EIATTR_SW_WAR
	.align		4
.L_129:
        /*0050*/ 	.byte	0x04, 0x36
        /*0052*/ 	.short	(.L_131 - .L_130)
.L_130:
        /*0054*/ 	.word	0x00000008
.L_131:


//--------------------- .nv.callgraph             --------------------------
	.section	.nv.callgraph,"",@"SHT_CUDA_CALLGRAPH"
	.align	4
	.sectionentsize	8
	.align		4
        /*0000*/ 	.word	0x00000000
	.align		4
        /*0004*/ 	.word	0xffffffff
	.align		4
        /*0008*/ 	.word	index@(_Z13sum_array_gpuPiS_S_i)
	.align		4
        /*000c*/ 	.word	index@(vprintf)
	.align		4
        /*0010*/ 	.word	index@(_Z14idx_calc_gid3DPi)
	.align		4
        /*0014*/ 	.word	index@(vprintf)
	.align		4
        /*0018*/ 	.word	index@(_Z15idx_calc_gid2D2Pi)
	.align		4
        /*001c*/ 	.word	index@(vprintf)
	.align		4
        /*0020*/ 	.word	index@(_Z14idx_calc_gid2DPi)
	.align		4
        /*0024*/ 	.word	index@(vprintf)
	.align		4
        /*0028*/ 	.word	index@(_Z12idx_calc_gidPi)
	.align		4
        /*002c*/ 	.word	index@(vprintf)
	.align		4
        /*0030*/ 	.word	index@(_Z12idx_calc_tidPi)
	.align		4
        /*0034*/ 	.word	index@(vprintf)
	.align		4
        /*0038*/ 	.word	0x00000000
	.align		4
        /*003c*/ 	.word	0xfffffffe
	.align		4
        /*0040*/ 	.word	0x00000000
	.align		4
        /*0044*/ 	.word	0xfffffffd
	.align		4
        /*0048*/ 	.word	0x00000000
	.align		4
        /*004c*/ 	.word	0xfffffffc


//--------------------- .nv.constant4             --------------------------
	.section	.nv.constant4,"a",@progbits
	.align	8
	.align		8
.nv.constant4:
        /*0000*/ 	.dword	vprintf
	.align		8
        /*0008*/ 	.dword	$str
	.align		8
        /*0010*/ 	.dword	$str$1
	.align		8
        /*0018*/ 	.dword	$str$2
	.align		8
        /*0020*/ 	.dword	$str$3


//--------------------- .text._Z13sum_array_gpuPiS_S_i --------------------------
	.section	.text._Z13sum_array_gpuPiS_S_i,"ax",@progbits
	.align	128
        .global         _Z13sum_array_gpuPiS_S_i
        .type           _Z13sum_array_gpuPiS_S_i,@function
        .size           _Z13sum_array_gpuPiS_S_i,(.L_x_12 - _Z13sum_array_gpuPiS_S_i)
        .other          _Z13sum_array_gpuPiS_S_i,@"STO_CUDA_ENTRY STV_DEFAULT"
_Z13sum_array_gpuPiS_S_i:
.text._Z13sum_array_gpuPiS_S_i:
[----:B------:R-:W0:Y:S01]  /*0000*/  LDC R1, c[0x0][0x37c] ;  /* 0x0000df00ff017b82 */ /* 0x000e220000000800 */
[----:B------:R-:W1:Y:S01]  /*0010*/  S2R R0, SR_CTAID.Z ;  /* 0x0000000000007919 */ /* 0x000e620000002700 */
[----:B------:R-:W2:Y:S06]  /*0020*/  LDCU UR5, c[0x0][0x2fc] ;  /* 0x00005f80ff0577ac */ /* 0x000eac0008000800 */
[----:B------:R-:W1:Y:S01]  /*0030*/  S2UR UR9, SR_CTAID.Y ;  /* 0x00000000000979c3 */ /* 0x000e620000002600 */
[----:B0-----:R-:W-:Y:S01]  /*0040*/  IADD3 R1, PT, PT, R1, -0x8, RZ ;  /* 0xfffffff801017810 */ /* 0x001fe20007ffe0ff */
[----:B------:R-:W0:Y:S01]  /*0050*/  S2R R7, SR_TID.Z ;  /* 0x0000000000077919 */ /* 0x000e220000002300 */
[----:B------:R-:W3:Y:S01]  /*0060*/  LDCU UR6, c[0x0][0x360] ;  /* 0x00006c00ff0677ac */ /* 0x000ee20008000800 */
[----:B------:R-:W4:Y:S01]  /*0070*/  S2R R5, SR_TID.Y ;  /* 0x0000000000057919 */ /* 0x000f220000002200 */
[----:B------:R-:W4:Y:S03]  /*0080*/  LDCU UR7, c[0x0][0x364] ;  /* 0x00006c80ff0777ac */ /* 0x000f260008000800 */
[----:B------:R-:W5:Y:S01]  /*0090*/  S2UR UR4, SR_CTAID.X ;  /* 0x00000000000479c3 */ /* 0x000f620000002500 */
[----:B------:R-:W3:Y:S01]  /*00a0*/  S2R R3, SR_TID.X ;  /* 0x0000000000037919 */ /* 0x000ee20000002100 */
[----:B------:R-:W0:Y:S06]  /*00b0*/  LDCU UR8, c[0x0][0x368] ;  /* 0x00006d00ff0877ac */ /* 0x000e2c0008000800 */
[----:B------:R-:W5:Y:S08]  /*00c0*/  LDC R9, c[0x0][0x370] ;  /* 0x0000dc00ff097b82 */ /* 0x000f700000000800 */
[----:B------:R-:W1:Y:S02]  /*00d0*/  LDC R11, c[0x0][0x374] ;  /* 0x0000dd00ff0b7b82 */ /* 0x000e640000000800 */
[----:B-1----:R-:W-:Y:S01]  /*00e0*/  IMAD R0, R0, R11, UR9 ;  /* 0x0000000900007e24 */ /* 0x002fe2000f8e020b */
[----:B------:R-:W1:Y:S03]  /*00f0*/  LDCU UR9, c[0x0][0x398] ;  /* 0x00007300ff0977ac */ /* 0x000e660008000800 */
[----:B-----5:R-:W-:Y:S01]  /*0100*/  IMAD R0, R0, R9, UR4 ;  /* 0x0000000400007e24 */ /* 0x020fe2000f8e0209 */
[----:B------:R-:W5:Y:S03]  /*0110*/  LDCU UR4, c[0x0][0x2f8] ;  /* 0x00005f00ff0477ac */ /* 0x000f660008000800 */
[----:B0-----:R-:W-:-:S04]  /*0120*/  IMAD R0, R0, UR8, R7 ;  /* 0x0000000800007c24 */ /* 0x001fc8000f8e0207 */
[----:B----4-:R-:W-:-:S04]  /*0130*/  IMAD R0, R0, UR7, R5 ;  /* 0x0000000700007c24 */ /* 0x010fc8000f8e0205 */
[----:B---3--:R-:W-:-:S05]  /*0140*/  IMAD R2, R0, UR6, R3 ;  /* 0x0000000600027c24 */ /* 0x008fca000f8e0203 */
[----:B-1----:R-:W-:Y:S02]  /*0150*/  ISETP.GE.AND P0, PT, R2, UR9, PT ;  /* 0x0000000902007c0c */ /* 0x002fe4000bf06270 */
[----:B-----5:R-:W-:-:S04]  /*0160*/  IADD3 R6, P1, PT, R1, UR4, RZ ;  /* 0x0000000401067c10 */ /* 0x020fc8000ff3e0ff */
[----:B--2---:R-:W-:-:S07]  /*0170*/  IADD3.X R7, PT, PT, RZ, UR5, RZ, P1, !PT ;  /* 0x00000005ff077c10 */ /* 0x004fce0008ffe4ff */
[----:B------:R-:W-:Y:S05]  /*0180*/  @P0 EXIT ;  /* 0x000000000000094d */ /* 0x000fea0003800000 */
[----:B------:R-:W0:Y:S01]  /*0190*/  LDC.64 R10, c[0x0][0x388] ;  /* 0x0000e200ff0a7b82 */ /* 0x000e220000000a00 */
[----:B------:R-:W1:Y:S07]  /*01a0*/  LDCU.64 UR4, c[0x0][0x358] ;  /* 0x00006b00ff0477ac */ /* 0x000e6e0008000a00 */
[----:B------:R-:W2:Y:S08]  /*01b0*/  LDC.64 R8, c[0x0][0x380] ;  /* 0x0000e000ff087b82 */ /* 0x000eb00000000a00 */
[----:B------:R-:W3:Y:S01]  /*01c0*/  LDC.64 R12, c[0x0][0x390] ;  /* 0x0000e400ff0c7b82 */ /* 0x000ee20000000a00 */
[----:B------:R-:W-:Y:S01]  /*01d0*/  MOV R0, 0x0 ;  /* 0x0000000000007802 */ /* 0x000fe20000000f00 */
[----:B------:R-:W4:Y:S01]  /*01e0*/  LDCU.64 UR6, c[0x4][0x20] ;  /* 0x01000400ff0677ac */ /* 0x000f220008000a00 */
[----:B0-----:R-:W-:-:S06]  /*01f0*/  IMAD.WIDE R10, R2, 0x4, R10 ;  /* 0x00000004020a7825 */ /* 0x001fcc00078e020a */
[----:B-1----:R-:W5:Y:S01]  /*0200*/  LDG.E R10, desc[UR4][R10.64] ;  /* 0x000000040a0a7981 */ /* 0x002f62000c1e1900 */
[----:B--2---:R-:W-:-:S05]  /*0210*/  IMAD.WIDE R8, R2, 0x4, R8 ;  /* 0x0000000402087825 */ /* 0x004fca00078e0208 */
[----:B------:R-:W5:Y:S01]  /*0220*/  LDG.E R3, desc[UR4][R8.64] ;  /* 0x0000000408037981 */ /* 0x000f62000c1e1900 */
[----:B---3--:R-:W-:Y:S01]  /*0230*/  IMAD.WIDE R12, R2, 0x4, R12 ;  /* 0x00000004020c7825 */ /* 0x008fe200078e020c */
[----:B------:R0:W1:Y:S01]  /*0240*/  LDC.64 R14, c[0x4][R0] ;  /* 0x01000000000e7b82 */ /* 0x0000620000000a00 */
[----:B----4-:R-:W-:Y:S02]  /*0250*/  MOV R4, UR6 ;  /* 0x0000000600047c02 */ /* 0x010fe40008000f00 */
[----:B------:R-:W-:Y:S02]  /*0260*/  MOV R5, UR7 ;  /* 0x0000000700057c02 */ /* 0x000fe40008000f00 */
[----:B-----5:R-:W-:-:S05]  /*0270*/  IADD3 R3, PT, PT, R3, R10, RZ ;  /* 0x0000000a03037210 */ /* 0x020fca0007ffe0ff */
[----:B------:R0:W-:Y:S04]  /*0280*/  STL.64 [R1], R2 ;  /* 0x0000000201007387 */ /* 0x0001e80000100a00 */
[----:B-1----:R0:W-:Y:S02]  /*0290*/  STG.E desc[UR4][R12.64], R3 ;  /* 0x000000030c007986 */ /* 0x0021e4000c101904 */
[----:B------:R-:W-:-:S07]  /*02a0*/  LEPC R20, `(.L_x_0) ;  /* 0x000000001014794e */ /* 0x000fce0000000000 */
[----:B0-----:R-:W-:Y:S05]  /*02b0*/  CALL.ABS.NOINC R14 ;  /* 0x000000000e007343 */ /* 0x001fea0003c00000 */
.L_x_0:
[----:B------:R-:W-:Y:S05]  /*02c0*/  EXIT ;  /* 0x000000000000794d */ /* 0x000fea0003800000 */
.L_x_1:
[----:B------:R-:W-:-:S00]  /*02d0*/  BRA `(.L_x_1) ;  /* 0xfffffffc00fc7947 */ /* 0x000fc0000383ffff */
[----:B------:R-:W-:-:S00]  /*02e0*/  NOP ;  /* 0x0000000000007918 */ /* 0x000fc00000000000 */
        /* <DEDUP_REMOVED lines=9> */
.L_x_12:


//--------------------- .text._Z14idx_calc_gid3DPi --------------------------
	.section	.text._Z14idx_calc_gid3DPi,"ax",@progbits
	.align	128
        .global         _Z14idx_calc_gid3DPi
        .type           _Z14idx_calc_gid3DPi,@function
        .size           _Z14idx_calc_gid3DPi,(.L_x_13 - _Z14idx_calc_gid3DPi)
        .other          _Z14idx_calc_gid3DPi,@"STO_CUDA_ENTRY STV_DEFAULT"
_Z14idx_calc_gid3DPi:
.text._Z14idx_calc_gid3DPi:
        /* <DEDUP_REMOVED lines=8> */
[----:B------:R-:W0:Y:S03]  /*0080*/  LDCU UR8, c[0x0][0x364] ;  /* 0x00006c80ff0877ac */ /* 0x000e260008000800 */
[----:B------:R-:W5:Y:S01]  /*0090*/  S2UR UR4, SR_CTAID.X ;  /* 0x00000000000479c3 */ /* 0x000f620000002500 */
[----:B------:R-:W3:Y:S01]  /*00a0*/  S2R R3, SR_TID.X ;  /* 0x0000000000037919 */ /* 0x000ee20000002100 */
[----:B------:R-:W4:Y:S06]  /*00b0*/  LDCU UR9, c[0x0][0x368] ;  /* 0x00006d00ff0977ac */ /* 0x000f2c0008000800 */
[----:B------:R-:W5:Y:S08]  /*00c0*/  LDC R11, c[0x0][0x370] ;  /* 0x0000dc00ff0b7b82 */ /* 0x000f700000000800 */
[----:B------:R-:W1:Y:S08]  /*00d0*/  LDC R13, c[0x0][0x374] ;  /* 0x0000dd00ff0d7b82 */ /* 0x000e700000000800 */
[----:B------:R-:W2:Y:S01]  /*00e0*/  LDC.64 R8, c[0x0][0x380] ;  /* 0x0000e000ff087b82 */ /* 0x000ea20000000a00 */
[----:B-1----:R-:W-:-:S04]  /*00f0*/  IMAD R0, R0, R13, UR5 ;  /* 0x0000000500007e24 */ /* 0x002fc8000f8e020d */
[----:B-----5:R-:W-:Y:S01]  /*0100*/  IMAD R0, R0, R11, UR4 ;  /* 0x0000000400007e24 */ /* 0x020fe2000f8e020b */
[----:B------:R-:W1:Y:S03]  /*0110*/  LDCU.64 UR4, c[0x0][0x358] ;  /* 0x00006b00ff0477ac */ /* 0x000e660008000a00 */
[----:B0-----:R-:W-:-:S04]  /*0120*/  IMAD R0, R0, UR8, R7 ;  /* 0x0000000800007c24 */ /* 0x001fc8000f8e0207 */
[----:B----4-:R-:W-:Y:S01]  /*0130*/  IMAD R0, R0, UR9, R5 ;  /* 0x0000000900007c24 */ /* 0x010fe2000f8e0205 */
[----:B------:R-:W0:Y:S03]  /*0140*/  LDCU.64 UR8, c[0x4][0x18] ;  /* 0x01000300ff0877ac */ /* 0x000e260008000a00 */
[----:B---3--:R-:W-:-:S04]  /*0150*/  IMAD R2, R0, UR7, R3 ;  /* 0x0000000700027c24 */ /* 0x008fc8000f8e0203 */
[----:B--2---:R-:W-:-:S05]  /*0160*/  IMAD.WIDE R8, R2, 0x4, R8 ;  /* 0x0000000402087825 */ /* 0x004fca00078e0208 */
[----:B-1----:R-:W2:Y:S01]  /*0170*/  LDG.E R3, desc[UR4][R8.64] ;  /* 0x0000000408037981 */ /* 0x002ea2000c1e1900 */
[----:B------:R-:W-:Y:S01]  /*0180*/  MOV R0, 0x0 ;  /* 0x0000000000007802 */ /* 0x000fe20000000f00 */
[----:B------:R-:W1:Y:S03]  /*0190*/  LDCU UR4, c[0x0][0x2f8] ;  /* 0x00005f00ff0477ac */ /* 0x000e660008000800 */
[----:B------:R3:W4:Y:S01]  /*01a0*/  LDC.64 R10, c[0x4][R0] ;  /* 0x01000000000a7b82 */ /* 0x0007220000000a00 */
[----:B0-----:R-:W-:Y:S02]  /*01b0*/  MOV R4, UR8 ;  /* 0x0000000800047c02 */ /* 0x001fe40008000f00 */
[----:B------:R-:W-:Y:S02]  /*01c0*/  MOV R5, UR9 ;  /* 0x0000000900057c02 */ /* 0x000fe40008000f00 */
[----:B-1----:R-:W-:-:S04]  /*01d0*/  IADD3 R6, P0, PT, R1, UR4, RZ ;  /* 0x0000000401067c10 */ /* 0x002fc8000ff1e0ff */
[----:B------:R-:W-:Y:S01]  /*01e0*/  IADD3.X R7, PT, PT, RZ, UR6, RZ, P0, !PT ;  /* 0x00000006ff077c10 */ /* 0x000fe200087fe4ff */
[----:B--2-4-:R3:W-:Y:S08]  /*01f0*/  STL.64 [R1], R2 ;  /* 0x0000000201007387 */ /* 0x0147f00000100a00 */
[----:B------:R-:W-:-:S07]  /*0200*/  LEPC R20, `(.L_x_2) ;  /* 0x000000001014794e */ /* 0x000fce0000000000 */
[----:B---3--:R-:W-:Y:S05]  /*0210*/  CALL.ABS.NOINC R10 ;  /* 0x000000000a007343 */ /* 0x008fea0003c00000 */
.L_x_2:
[----:B------:R-:W-:Y:S05]  /*0220*/  EXIT ;  /* 0x000000000000794d */ /* 0x000fea0003800000 */
.L_x_3:
        /* <DEDUP_REMOVED lines=13> */
.L_x_13:


//--------------------- .text._Z15idx_calc_gid2D2Pi --------------------------
	.section	.text._Z15idx_calc_gid2D2Pi,"ax",@progbits
	.align	128
        .global         _Z15idx_calc_gid2D2Pi
        .type           _Z15idx_calc_gid2D2Pi,@function
        .size           _Z15idx_calc_gid2D2Pi,(.L_x_14 - _Z15idx_calc_gid2D2Pi)
        .other          _Z15idx_calc_gid2D2Pi,@"STO_CUDA_ENTRY STV_DEFAULT"
_Z15idx_calc_gid2D2Pi:
.text._Z15idx_calc_gid2D2Pi:
[----:B------:R-:W0:Y:S01]  /*0000*/  LDC R1, c[0x0][0x37c] ;  /* 0x0000df00ff017b82 */ /* 0x000e220000000800 */
[----:B------:R-:W1:Y:S01]  /*0010*/  S2R R5, SR_CTAID.Y ;  /* 0x0000000000057919 */ /* 0x000e620000002600 */
[----:B------:R-:W2:Y:S06]  /*0020*/  LDCU UR8, c[0x0][0x2fc] ;  /* 0x00005f80ff0877ac */ /* 0x000eac0008000800 */
[----:B------:R-:W3:Y:S01]  /*0030*/  LDC.64 R2, c[0x0][0x380] ;  /* 0x0000e000ff027b82 */ /* 0x000ee20000000a00 */
[----:B0-----:R-:W-:Y:S01]  /*0040*/  VIADD R1, R1, 0xfffffff0 ;  /* 0xfffffff001017836 */ /* 0x001fe20000000000 */
[----:B------:R-:W1:Y:S01]  /*0050*/  S2R R12, SR_CTAID.X ;  /* 0x00000000000c7919 */ /* 0x000e620000002500 */
[----:B------:R-:W0:Y:S01]  /*0060*/  LDCU UR4, c[0x0][0x360] ;  /* 0x00006c00ff0477ac */ /* 0x000e220008000800 */
[----:B------:R-:W4:Y:S01]  /*0070*/  S2R R13, SR_TID.X ;  /* 0x00000000000d7919 */ /* 0x000f220000002100 */
[----:B------:R-:W0:Y:S01]  /*0080*/  LDCU UR5, c[0x0][0x364] ;  /* 0x00006c80ff0577ac */ /* 0x000e220008000800 */
[----:B------:R-:W1:Y:S01]  /*0090*/  LDCU UR9, c[0x0][0x370] ;  /* 0x00006e00ff0977ac */ /* 0x000e620008000800 */
[----:B------:R-:W5:Y:S01]  /*00a0*/  LDCU.64 UR6, c[0x0][0x358] ;  /* 0x00006b00ff0677ac */ /* 0x000f620008000a00 */
[----:B0-----:R-:W-:Y:S01]  /*00b0*/  UIMAD UR4, UR4, UR5, URZ ;  /* 0x00000005040472a4 */ /* 0x001fe2000f8e02ff */
[----:B-1----:R-:W-:-:S05]  /*00c0*/  IMAD R14, R5, UR9, R12 ;  /* 0x00000009050e7c24 */ /* 0x002fca000f8e020c */
[----:B----4-:R-:W-:-:S04]  /*00d0*/  IMAD R14, R14, UR4, R13 ;  /* 0x000000040e0e7c24 */ /* 0x010fc8000f8e020d */
[----:B---3--:R-:W-:-:S05]  /*00e0*/  IMAD.WIDE R2, R14, 0x4, R2 ;  /* 0x000000040e027825 */ /* 0x008fca00078e0202 */
[----:B-----5:R-:W3:Y:S01]  /*00f0*/  LDG.E R15, desc[UR6][R2.64] ;  /* 0x00000006020f7981 */ /* 0x020ee2000c1e1900 */
[----:B------:R-:W-:Y:S01]  /*0100*/  MOV R0, 0x0 ;  /* 0x0000000000007802 */ /* 0x000fe20000000f00 */
[----:B------:R-:W0:Y:S03]  /*0110*/  LDCU UR4, c[0x0][0x2f8] ;  /* 0x00005f00ff0477ac */ /* 0x000e260008000800 */
[----:B------:R1:W4:Y:S01]  /*0120*/  LDC.64 R8, c[0x4][R0] ;  /* 0x0100000000087b82 */ /* 0x0003220000000a00 */
[----:B------:R-:W5:Y:S01]  /*0130*/  LDCU.64 UR6, c[0x4][0x10] ;  /* 0x01000200ff0677ac */ /* 0x000f620008000a00 */
[----:B0-----:R-:W-:Y:S01]  /*0140*/  IADD3 R6, P0, PT, R1, UR4, RZ ;  /* 0x0000000401067c10 */ /* 0x001fe2000ff1e0ff */
[----:B-----5:R-:W-:Y:S01]  /*0150*/  IMAD.U32 R4, RZ, RZ, UR6 ;  /* 0x00000006ff047e24 */ /* 0x020fe2000f8e00ff */
[----:B------:R-:W-:Y:S02]  /*0160*/  MOV R5, UR7 ;  /* 0x0000000700057c02 */ /* 0x000fe40008000f00 */
[----:B--2---:R-:W-:Y:S01]  /*0170*/  IADD3.X R7, PT, PT, RZ, UR8, RZ, P0, !PT ;  /* 0x00000008ff077c10 */ /* 0x004fe200087fe4ff */
[----:B---34-:R1:W-:Y:S08]  /*0180*/  STL.128 [R1], R12 ;  /* 0x0000000c01007387 */ /* 0x0183f00000100c00 */
[----:B------:R-:W-:-:S07]  /*0190*/  LEPC R20, `(.L_x_4) ;  /* 0x000000001014794e */ /* 0x000fce0000000000 */
[----:B-1----:R-:W-:Y:S05]  /*01a0*/  CALL.ABS.NOINC R8 ;  /* 0x0000000008007343 */ /* 0x002fea0003c00000 */
.L_x_4:
[----:B------:R-:W-:Y:S05]  /*01b0*/  EXIT ;  /* 0x000000000000794d */ /* 0x000fea0003800000 */
.L_x_5:
        /* <DEDUP_REMOVED lines=12> */
.L_x_14:


//--------------------- .text._Z14idx_calc_gid2DPi --------------------------
	.section	.text._Z14idx_calc_gid2DPi,"ax",@progbits
	.align	128
        .global         _Z14idx_calc_gid2DPi
        .type           _Z14idx_calc_gid2DPi,@function
        .size           _Z14idx_calc_gid2DPi,(.L_x_15 - _Z14idx_calc_gid2DPi)
        .other          _Z14idx_calc_gid2DPi,@"STO_CUDA_ENTRY STV_DEFAULT"
_Z14idx_calc_gid2DPi:
.text._Z14idx_calc_gid2DPi:
[----:B------:R-:W0:Y:S01]  /*0000*/  LDC R1, c[0x0][0x37c] ;  /* 0x0000df00ff017b82 */ /* 0x000e220000000800 */
[----:B------:R-:W1:Y:S01]  /*0010*/  S2R R5, SR_CTAID.Y ;  /* 0x0000000000057919 */ /* 0x000e620000002600 */
[----:B------:R-:W2:Y:S06]  /*0020*/  LDCU UR6, c[0x0][0x2fc] ;  /* 0x00005f80ff0677ac */ /* 0x000eac0008000800 */
[----:B------:R-:W3:Y:S01]  /*0030*/  LDC.64 R2, c[0x0][0x380] ;  /* 0x0000e000ff027b82 */ /* 0x000ee20000000a00 */
[----:B0-----:R-:W-:Y:S01]  /*0040*/  VIADD R1, R1, 0xfffffff0 ;  /* 0xfffffff001017836 */ /* 0x001fe20000000000 */
[----:B------:R-:W1:Y:S01]  /*0050*/  S2R R12, SR_CTAID.X ;  /* 0x00000000000c7919 */ /* 0x000e620000002500 */
[----:B------:R-:W1:Y:S01]  /*0060*/  LDCU UR7, c[0x0][0x370] ;  /* 0x00006e00ff0777ac */ /* 0x000e620008000800 */
[----:B------:R-:W0:Y:S01]  /*0070*/  S2R R13, SR_TID.X ;  /* 0x00000000000d7919 */ /* 0x000e220000002100 */
[----:B------:R-:W0:Y:S01]  /*0080*/  LDCU UR8, c[0x0][0x360] ;  /* 0x00006c00ff0877ac */ /* 0x000e220008000800 */
[----:B------:R-:W4:Y:S01]  /*0090*/  LDCU.64 UR4, c[0x0][0x358] ;  /* 0x00006b00ff0477ac */ /* 0x000f220008000a00 */
[----:B-1----:R-:W-:-:S04]  /*00a0*/  IMAD R14, R5, UR7, R12 ;  /* 0x00000007050e7c24 */ /* 0x002fc8000f8e020c */
[----:B0-----:R-:W-:Y:S01]  /*00b0*/  IMAD R14, R14, UR8, R13 ;  /* 0x000000080e0e7c24 */ /* 0x001fe2000f8e020d */
[----:B------:R-:W-:Y:S01]  /*00c0*/  MOV R0, 0x0 ;  /* 0x0000000000007802 */ /* 0x000fe20000000f00 */
[----:B------:R-:W0:Y:S02]  /*00d0*/  LDCU.64 UR8, c[0x4][0x10] ;  /* 0x01000200ff0877ac */ /* 0x000e240008000a00 */
[----:B---3--:R-:W-:-:S05]  /*00e0*/  IMAD.WIDE R2, R14, 0x4, R2 ;  /* 0x000000040e027825 */ /* 0x008fca00078e0202 */
[----:B----4-:R-:W3:Y:S01]  /*00f0*/  LDG.E R15, desc[UR4][R2.64] ;  /* 0x00000004020f7981 */ /* 0x010ee2000c1e1900 */
[----:B------:R-:W1:Y:S01]  /*0100*/  LDCU UR4, c[0x0][0x2f8] ;  /* 0x00005f00ff0477ac */ /* 0x000e620008000800 */
[----:B------:R4:W3:Y:S01]  /*0110*/  LDC.64 R8, c[0x4][R0] ;  /* 0x0100000000087b82 */ /* 0x0008e20000000a00 */
[----:B0-----:R-:W-:Y:S01]  /*0120*/  IMAD.U32 R4, RZ, RZ, UR8 ;  /* 0x00000008ff047e24 */ /* 0x001fe2000f8e00ff */
[----:B------:R-:W-:Y:S02]  /*0130*/  MOV R5, UR9 ;  /* 0x0000000900057c02 */ /* 0x000fe40008000f00 */
[----:B-1----:R-:W-:-:S04]  /*0140*/  IADD3 R6, P0, PT, R1, UR4, RZ ;  /* 0x0000000401067c10 */ /* 0x002fc8000ff1e0ff */
[----:B--2---:R-:W-:Y:S01]  /*0150*/  IADD3.X R7, PT, PT, RZ, UR6, RZ, P0, !PT ;  /* 0x00000006ff077c10 */ /* 0x004fe200087fe4ff */
[----:B---3--:R4:W-:Y:S08]  /*0160*/  STL.128 [R1], R12 ;  /* 0x0000000c01007387 */ /* 0x0089f00000100c00 */
[----:B------:R-:W-:-:S07]  /*0170*/  LEPC R20, `(.L_x_6) ;  /* 0x000000001014794e */ /* 0x000fce0000000000 */
[----:B----4-:R-:W-:Y:S05]  /*0180*/  CALL.ABS.NOINC R8 ;  /* 0x0000000008007343 */ /* 0x010fea0003c00000 */
.L_x_6:
[----:B------:R-:W-:Y:S05]  /*0190*/  EXIT ;  /* 0x000000000000794d */ /* 0x000fea0003800000 */
.L_x_7:
        /* <DEDUP_REMOVED lines=14> */
.L_x_15:


//--------------------- .text._Z12idx_calc_gidPi  --------------------------
	.section	.text._Z12idx_calc_gidPi,"ax",@progbits
	.align	128
        .global         _Z12idx_calc_gidPi
        .type           _Z12idx_calc_gidPi,@function
        .size           _Z12idx_calc_gidPi,(.L_x_16 - _Z12idx_calc_gidPi)
        .other          _Z12idx_calc_gidPi,@"STO_CUDA_ENTRY STV_DEFAULT"
_Z12idx_calc_gidPi:
.text._Z12idx_calc_gidPi:
[----:B------:R-:W0:Y:S01]  /*0000*/  LDC R1, c[0x0][0x37c] ;  /* 0x0000df00ff017b82 */ /* 0x000e220000000800 */
[----:B------:R-:W1:Y:S07]  /*0010*/  S2R R13, SR_TID.X ;  /* 0x00000000000d7919 */ /* 0x000e6e0000002100 */
[----:B------:R-:W2:Y:S01]  /*0020*/  LDC.64 R2, c[0x0][0x380] ;  /* 0x0000e000ff027b82 */ /* 0x000ea20000000a00 */
[----:B------:R-:W3:Y:S01]  /*0030*/  LDCU UR6, c[0x0][0x2fc] ;  /* 0x00005f80ff0677ac */ /* 0x000ee20008000800 */
[----:B0-----:R-:W-:Y:S01]  /*0040*/  VIADD R1, R1, 0xfffffff0 ;  /* 0xfffffff001017836 */ /* 0x001fe20000000000 */
[----:B------:R-:W1:Y:S01]  /*0050*/  S2R R12, SR_CTAID.X ;  /* 0x00000000000c7919 */ /* 0x000e620000002500 */
[----:B------:R-:W1:Y:S01]  /*0060*/  LDCU UR7, c[0x0][0x360] ;  /* 0x00006c00ff0777ac */ /* 0x000e620008000800 */
[----:B------:R-:W0:Y:S01]  /*0070*/  LDCU.64 UR4, c[0x0][0x358] ;  /* 0x00006b00ff0477ac */ /* 0x000e220008000a00 */
[----:B------:R-:W-:Y:S01]  /*0080*/  MOV R0, 0x0 ;  /* 0x0000000000007802 */ /* 0x000fe20000000f00 */
[----:B------:R-:W4:Y:S01]  /*0090*/  LDCU.64 UR8, c[0x4][0x10] ;  /* 0x01000200ff0877ac */ /* 0x000f220008000a00 */
[----:B-1----:R-:W-:-:S04]  /*00a0*/  IMAD R14, R12, UR7, R13 ;  /* 0x000000070c0e7c24 */ /* 0x002fc8000f8e020d */
[----:B--2---:R-:W-:-:S05]  /*00b0*/  IMAD.WIDE R2, R14, 0x4, R2 ;  /* 0x000000040e027825 */ /* 0x004fca00078e0202 */
[----:B0-----:R-:W2:Y:S01]  /*00c0*/  LDG.E R15, desc[UR4][R2.64] ;  /* 0x00000004020f7981 */ /* 0x001ea2000c1e1900 */
[----:B------:R-:W0:Y:S01]  /*00d0*/  LDCU UR4, c[0x0][0x2f8] ;  /* 0x00005f00ff0477ac */ /* 0x000e220008000800 */
[----:B------:R1:W1:Y:S01]  /*00e0*/  LDC.64 R8, c[0x4][R0] ;  /* 0x0100000000087b82 */ /* 0x0002620000000a00 */
[----:B----4-:R-:W-:Y:S01]  /*00f0*/  IMAD.U32 R4, RZ, RZ, UR8 ;  /* 0x00000008ff047e24 */ /* 0x010fe2000f8e00ff */
[----:B------:R-:W-:Y:S02]  /*0100*/  MOV R5, UR9 ;  /* 0x0000000900057c02 */ /* 0x000fe40008000f00 */
[----:B0-----:R-:W-:-:S04]  /*0110*/  IADD3 R6, P0, PT, R1, UR4, RZ ;  /* 0x0000000401067c10 */ /* 0x001fc8000ff1e0ff */
[----:B---3--:R-:W-:Y:S01]  /*0120*/  IADD3.X R7, PT, PT, RZ, UR6, RZ, P0, !PT ;  /* 0x00000006ff077c10 */ /* 0x008fe200087fe4ff */
[----:B-12---:R0:W-:Y:S08]  /*0130*/  STL.128 [R1], R12 ;  /* 0x0000000c01007387 */ /* 0x0061f00000100c00 */
[----:B------:R-:W-:-:S07]  /*0140*/  LEPC R20, `(.L_x_8) ;  /* 0x000000001014794e */ /* 0x000fce0000000000 */
[----:B0-----:R-:W-:Y:S05]  /*0150*/  CALL.ABS.NOINC R8 ;  /* 0x0000000008007343 */ /* 0x001fea0003c00000 */
.L_x_8:
[----:B------:R-:W-:Y:S05]  /*0160*/  EXIT ;  /* 0x000000000000794d */ /* 0x000fea0003800000 */
.L_x_9:
        /* <DEDUP_REMOVED lines=9> */
.L_x_16:


//--------------------- .text._Z12idx_calc_tidPi  --------------------------
	.section	.text._Z12idx_calc_tidPi,"ax",@progbits
	.align	128
        .global         _Z12idx_calc_tidPi
        .type           _Z12idx_calc_tidPi,@function
        .size           _Z12idx_calc_tidPi,(.L_x_17 - _Z12idx_calc_tidPi)
        .other          _Z12idx_calc_tidPi,@"STO_CUDA_ENTRY STV_DEFAULT"
_Z12idx_calc_tidPi:
.text._Z12idx_calc_tidPi:
[----:B------:R-:W0:Y:S01]  /*0000*/  LDC R1, c[0x0][0x37c] ;  /* 0x0000df00ff017b82 */ /* 0x000e220000000800 */
[----:B------:R-:W1:Y:S07]  /*0010*/  S2R R10, SR_TID.X ;  /* 0x00000000000a7919 */ /* 0x000e6e0000002100 */
[----:B------:R-:W1:Y:S01]  /*0020*/  LDC.64 R2, c[0x0][0x380] ;  /* 0x0000e000ff027b82 */ /* 0x000e620000000a00 */
[----:B------:R-:W2:Y:S01]  /*0030*/  LDCU.64 UR4, c[0x0][0x358] ;  /* 0x00006b00ff0477ac */ /* 0x000ea20008000a00 */
[----:B0-----:R-:W-:Y:S01]  /*0040*/  VIADD R1, R1, 0xfffffff8 ;  /* 0xfffffff801017836 */ /* 0x001fe20000000000 */
[----:B------:R-:W0:Y:S01]  /*0050*/  LDCU.64 UR6, c[0x4][0x8] ;  /* 0x01000100ff0677ac */ /* 0x000e220008000a00 */
[----:B-1----:R-:W-:-:S05]  /*0060*/  IMAD.WIDE.U32 R2, R10, 0x4, R2 ;  /* 0x000000040a027825 */ /* 0x002fca00078e0002 */
[----:B--2---:R-:W2:Y:S01]  /*0070*/  LDG.E R11, desc[UR4][R2.64] ;  /* 0x00000004020b7981 */ /* 0x004ea2000c1e1900 */
[----:B------:R-:W-:Y:S01]  /*0080*/  MOV R0, 0x0 ;  /* 0x0000000000007802 */ /* 0x000fe20000000f00 */
[----:B------:R-:W1:Y:S01]  /*0090*/  LDCU UR4, c[0x0][0x2f8] ;  /* 0x00005f00ff0477ac */ /* 0x000e620008000800 */
[----:B0-----:R-:W-:Y:S01]  /*00a0*/  IMAD.U32 R4, RZ, RZ, UR6 ;  /* 0x00000006ff047e24 */ /* 0x001fe2000f8e00ff */
[----:B------:R-:W-:Y:S01]  /*00b0*/  MOV R5, UR7 ;  /* 0x0000000700057c02 */ /* 0x000fe20008000f00 */
[----:B------:R0:W3:Y:S01]  /*00c0*/  LDC.64 R8, c[0x4][R0] ;  /* 0x0100000000087b82 */ /* 0x0000e20000000a00 */
[----:B------:R-:W4:Y:S01]  /*00d0*/  LDCU UR5, c[0x0][0x2fc] ;  /* 0x00005f80ff0577ac */ /* 0x000f220008000800 */
[----:B-1----:R-:W-:-:S05]  /*00e0*/  IADD3 R6, P0, PT, R1, UR4, RZ ;  /* 0x0000000401067c10 */ /* 0x002fca000ff1e0ff */
[----:B----4-:R-:W-:Y:S01]  /*00f0*/  IMAD.X R7, RZ, RZ, UR5, P0 ;  /* 0x00000005ff077e24 */ /* 0x010fe200080e06ff */
[----:B--23--:R0:W-:Y:S07]  /*0100*/  STL.64 [R1], R10 ;  /* 0x0000000a01007387 */ /* 0x00c1ee0000100a00 */
[----:B------:R-:W-:-:S07]  /*0110*/  LEPC R20, `(.L_x_10) ;  /* 0x000000001014794e */ /* 0x000fce0000000000 */
[----:B0-----:R-:W-:Y:S05]  /*0120*/  CALL.ABS.NOINC R8 ;  /* 0x0000000008007343 */ /* 0x001fea0003c00000 */
.L_x_10:
[----:B------:R-:W-:Y:S05]  /*0130*/  EXIT ;  /* 0x000000000000794d */ /* 0x000fea0003800000 */
.L_x_11:
        /* <DEDUP_REMOVED lines=12> */
.L_x_17:


//--------------------- .nv.global.init           --------------------------
	.section	.nv.global.init,"aw",@progbits
.nv.global.init:
	.type		$str$3,@object
	.size		$str$3,($str - $str$3)
$str$3:
        /*0000*/ 	.byte	0x5b, 0x44, 0x45, 0x56, 0x49, 0x43, 0x45, 0x5d, 0x20, 0x67, 0x69, 0x64, 0x3a, 0x20, 0x25, 0x64
        /*0010*/ 	.byte	0x2c, 0x20, 0x25, 0x64, 0x20, 0x0a, 0x00
	.type		$str,@object
	.size		$str,($str$2 - $str)
$str:
        /*0017*/ 	.byte	0x74, 0x68, 0x72, 0x65, 0x61, 0x64, 0x78, 0x20, 0x2d, 0x20, 0x78, 0x3a, 0x20, 0x25, 0x64, 0x2c
        /*0027*/ 	.byte	0x20, 0x64, 0x61, 0x74, 0x61, 0x3a, 0x20, 0x25, 0x64, 0x0a, 0x00
	.type		$str$2,@object
	.size		$str$2,($str$1 - $str$2)
$str$2:
        /*0032*/ 	.byte	0x5b, 0x44, 0x45, 0x56, 0x49, 0x43, 0x45, 0x5d, 0x20, 0x67, 0x69, 0x64, 0x3a, 0x20, 0x25, 0x64
        /*0042*/ 	.byte	0x2c, 0x20, 0x64, 0x61, 0x74, 0x61, 0x3a, 0x20, 0x25, 0x64, 0x0a, 0x0d, 0x00
	.type		$str$1,@object
	.size		$str$1,(.L_1 - $str$1)
$str$1:
        /*004f*/ 	.byte	0x62, 0x6c, 0x6f, 0x63, 0x6b, 0x49, 0x64, 0x78, 0x20, 0x2d, 0x20, 0x78, 0x3a, 0x20, 0x25, 0x64
        /*005f*/ 	.byte	0x2c, 0x20, 0x74, 0x68, 0x72, 0x65, 0x61, 0x64, 0x78, 0x20, 0x2d, 0x20, 0x78, 0x3a, 0x20, 0x25
        /*006f*/ 	.byte	0x64, 0x2c, 0x20, 0x67, 0x69, 0x64, 0x3a, 0x20, 0x25, 0x64, 0x2c, 0x20, 0x64, 0x61, 0x74, 0x61
        /*007f*/ 	.byte	0x3a, 0x20, 0x25, 0x64, 0x0a, 0x00
.L_1:


//--------------------- .nv.shared.reserved.0     --------------------------
	.section	.nv.shared.reserved.0,"aw",@nobits
	.weak		__nv_reservedSMEM_offset_0_alias
	.size		__nv_reservedSMEM_offset_0_alias, 0, 64
	.other		__nv_reservedSMEM_offset_0_alias,@"STO_CUDA_RESERVED_SHARED STV_DEFAULT"
__nv_reservedSMEM_offset_0_alias:
	.zero		0
	.zero		64


//--------------------- .nv.constant0._Z13sum_array_gpuPiS_S_i --------------------------
	.section	.nv.constant0._Z13sum_array_gpuPiS_S_i,"a",@progbits
	.sectionflags	@""
	.align	4
.nv.constant0._Z13sum_array_gpuPiS_S_i:
	.zero		924


//--------------------- .nv.constant0._Z14idx_calc_gid3DPi --------------------------
	.section	.nv.constant0._Z14idx_calc_gid3DPi,"a",@progbits
	.sectionflags	@""
	.align	4
.nv.constant0._Z14idx_calc_gid3DPi:
	.zero		904


//--------------------- .nv.constant0._Z15idx_calc_gid2D2Pi --------------------------
	.section	.nv.constant0._Z15idx_calc_gid2D2Pi,"a",@progbits
	.sectionflags	@""
	.align	4
.nv.constant0._Z15idx_calc_gid2D2Pi:
	.zero		904


//--------------------- .nv.constant0._Z14idx_calc_gid2DPi --------------------------
	.section	.nv.constant0._Z14idx_calc_gid2DPi,"a",@progbits
	.sectionflags	@""
	.align	4
.nv.constant0._Z14idx_calc_gid2DPi:
	.zero		904


//--------------------- .nv.constant0._Z12idx_calc_gidPi --------------------------
	.section	.nv.constant0._Z12idx_calc_gidPi,"a",@progbits
	.sectionflags	@""
	.align	4
.nv.constant0._Z12idx_calc_gidPi:
	.zero		904


//--------------------- .nv.constant0._Z12idx_calc_tidPi --------------------------
	.section	.nv.constant0._Z12idx_calc_tidPi,"a",@progbits
	.sectionflags	@""
	.align	4
.nv.constant0._Z12idx_calc_tidPi:
	.zero		904


//--------------------- SYMBOLS --------------------------

	.type		.nv.reservedSmem.offset0,@object
	.size		.nv.reservedSmem.offset0,0x4
	.type		vprintf,@function
